//
// Generated by NVIDIA NVVM Compiler
//
// Compiler Build ID: CL-36424714
// Cuda compilation tools, release 13.0, V13.0.88
// Based on NVVM 20.0.0
//

.version 9.0
.target sm_100
.address_size 64

	// .globl	_Z24init_and_compare_uint256PyP7Uint256Pb

.visible .entry _Z24init_and_compare_uint256PyP7Uint256Pb(
	.param .u64 .ptr .align 1 _Z24init_and_compare_uint256PyP7Uint256Pb_param_0,
	.param .u64 .ptr .align 1 _Z24init_and_compare_uint256PyP7Uint256Pb_param_1,
	.param .u64 .ptr .align 1 _Z24init_and_compare_uint256PyP7Uint256Pb_param_2
)
{
	.reg .pred 	%p<9>;
	.reg .b16 	%rs<11>;
	.reg .b32 	%r<6>;
	.reg .b64 	%rd<21>;

	ld.param.u64 	%rd10, [_Z24init_and_compare_uint256PyP7Uint256Pb_param_0];
	ld.param.u64 	%rd11, [_Z24init_and_compare_uint256PyP7Uint256Pb_param_1];
	ld.param.u64 	%rd9, [_Z24init_and_compare_uint256PyP7Uint256Pb_param_2];
	cvta.to.global.u64 	%rd12, %rd11;
	cvta.to.global.u64 	%rd13, %rd10;
	mov.u32 	%r2, %ctaid.x;
	mov.u32 	%r3, %ntid.x;
	mov.u32 	%r4, %tid.x;
	mad.lo.s32 	%r1, %r2, %r3, %r4;
	shl.b32 	%r5, %r1, 2;
	mul.wide.s32 	%rd14, %r5, 8;
	add.s64 	%rd15, %rd13, %rd14;
	ld.global.u64 	%rd1, [%rd15];
	ld.global.u64 	%rd2, [%rd15+8];
	ld.global.u64 	%rd3, [%rd15+16];
	ld.global.u64 	%rd4, [%rd15+24];
	ld.global.u64 	%rd5, [%rd15+32];
	ld.global.u64 	%rd6, [%rd15+40];
	ld.global.u64 	%rd7, [%rd15+48];
	ld.global.u64 	%rd8, [%rd15+56];
	mul.wide.s32 	%rd16, %r1, 32;
	add.s64 	%rd17, %rd12, %rd16;
	st.global.u64 	[%rd17], %rd1;
	st.global.u64 	[%rd17+8], %rd2;
	st.global.u64 	[%rd17+16], %rd3;
	st.global.u64 	[%rd17+24], %rd4;
	st.global.u64 	[%rd17+32], %rd5;
	st.global.u64 	[%rd17+40], %rd6;
	st.global.u64 	[%rd17+48], %rd7;
	st.global.u64 	[%rd17+56], %rd8;
	setp.lt.u64 	%p1, %rd4, %rd8;
	mov.b16 	%rs3, 1;
	mov.u16 	%rs10, %rs3;
	@%p1 bra 	$L__BB0_8;
	setp.le.u64 	%p2, %rd4, %rd8;
	mov.b16 	%rs4, 0;
	mov.u16 	%rs10, %rs4;
	@%p2 bra 	$L__BB0_2;
	bra.uni 	$L__BB0_8;
$L__BB0_2:
	setp.lt.u64 	%p3, %rd3, %rd7;
	mov.u16 	%rs10, %rs3;
	@%p3 bra 	$L__BB0_8;
	setp.gt.u64 	%p4, %rd3, %rd7;
	mov.u16 	%rs10, %rs4;
	@%p4 bra 	$L__BB0_8;
	setp.lt.u64 	%p5, %rd2, %rd6;
	mov.u16 	%rs10, %rs3;
	@%p5 bra 	$L__BB0_8;
	setp.gt.u64 	%p6, %rd2, %rd6;
	mov.u16 	%rs10, %rs4;
	@%p6 bra 	$L__BB0_8;
	setp.lt.u64 	%p7, %rd1, %rd5;
	mov.u16 	%rs10, %rs3;
	@%p7 bra 	$L__BB0_8;
	setp.le.u64 	%p8, %rd1, %rd5;
	selp.u16 	%rs10, 1, 0, %p8;
$L__BB0_8:
	cvt.s64.s32 	%rd18, %r1;
	cvta.to.global.u64 	%rd19, %rd9;
	add.s64 	%rd20, %rd19, %rd18;
	st.global.u8 	[%rd20], %rs10;
	ret;

}


// ===== COMPILED SASS (sm_100) =====

	.target	sm_100

	.elftype	@"ET_EXEC"


//--------------------- .note.nv.tkinfo           --------------------------
	.section	.note.nv.tkinfo,"",@"SHT_NOTE"
	.sectionflags	@"SHF_NOTE_NV_TKINFO"
	.tkinfo
        /*0018*/ 	.word	0x00000002
        /*0030*/ 	.string	""
        /*0030*/ 	.string	"ptxas"
        /*0030*/ 	.string	"Cuda compilation tools, release 13.0, V13.0.88"
        /*0030*/ 	.string	"Build cuda_13.0.r13.0/compiler.36424714_0"
        /*0030*/ 	.string	"-arch sm_100 -m 64 "



//--------------------- .note.nv.cuinfo           --------------------------
	.section	.note.nv.cuinfo,"",@"SHT_NOTE"
	.sectionflags	@"SHF_NOTE_NV_CUINFO"
        /*0018*/ 	.short	0x0002
        /*001a*/ 	.short	0x0064
        /*001c*/ 	.short	0x0082
	.zero		2


//--------------------- .nv.info                  --------------------------
	.section	.nv.info,"",@"SHT_CUDA_INFO"
	.align	4


	//----- nvinfo : EIATTR_REGCOUNT
	.align		4
        /*0000*/ 	.byte	0x04, 0x2f
        /*0002*/ 	.short	(.L_1 - .L_0)
	.align		4
.L_0:
        /*0004*/ 	.word	index@(_Z24init_and_compare_uint256PyP7Uint256Pb)
        /*0008*/ 	.word	0x00000018


	//----- nvinfo : EIATTR_FRAME_SIZE
	.align		4
.L_1:
        /*000c*/ 	.byte	0x04, 0x11
        /*000e*/ 	.short	(.L_3 - .L_2)
	.align		4
.L_2:
        /*0010*/ 	.word	index@(_Z24init_and_compare_uint256PyP7Uint256Pb)
        /*0014*/ 	.word	0x00000000


	//----- nvinfo : EIATTR_MIN_STACK_SIZE
	.align		4
.L_3:
        /*0018*/ 	.byte	0x04, 0x12
        /*001a*/ 	.short	(.L_5 - .L_4)
	.align		4
.L_4:
        /*001c*/ 	.word	index@(_Z24init_and_compare_uint256PyP7Uint256Pb)
        /*0020*/ 	.word	0x00000000
.L_5:


//--------------------- .nv.compat                --------------------------
	.section	.nv.compat,"",@"SHT_CUDA_COMPAT_INFO"
	.align	4
        /*0000*/ 	.byte	0x02, 0x09, 0x00, 0x00, 0x02, 0x02, 0x01, 0x00, 0x02, 0x05, 0x05, 0x00, 0x03, 0x07, 0x01, 0x01
        /*0010*/ 	.byte	0x02, 0x03, 0x00, 0x00, 0x02, 0x06, 0x01, 0x00, 0x04, 0x0b, 0x08, 0x00, 0x09, 0x00, 0x00, 0x00
        /*0020*/ 	.byte	0x00, 0x00, 0x00, 0x00


//--------------------- .nv.info._Z24init_and_compare_uint256PyP7Uint256Pb --------------------------
	.section	.nv.info._Z24init_and_compare_uint256PyP7Uint256Pb,"",@"SHT_CUDA_INFO"
	.sectionflags	@""
	.align	4


	//----- nvinfo : EIATTR_CUDA_API_VERSION
	.align		4
        /*0000*/ 	.byte	0x04, 0x37
        /*0002*/ 	.short	(.L_7 - .L_6)
.L_6:
        /*0004*/ 	.word	0x00000082


	//----- nvinfo : EIATTR_KPARAM_INFO
	.align		4
.L_7:
        /*0008*/ 	.byte	0x04, 0x17
        /*000a*/ 	.short	(.L_9 - .L_8)
.L_8:
        /*000c*/ 	.word	0x00000000
        /*0010*/ 	.short	0x0002
        /*0012*/ 	.short	0x0010
        /*0014*/ 	.byte	0x00, 0xf5, 0x21, 0x00


	//----- nvinfo : EIATTR_KPARAM_INFO
	.align		4
.L_9:
        /*0018*/ 	.byte	0x04, 0x17
        /*001a*/ 	.short	(.L_11 - .L_10)
.L_10:
        /*001c*/ 	.word	0x00000000
        /*0020*/ 	.short	0x0001
        /*0022*/ 	.short	0x0008
        /*0024*/ 	.byte	0x00, 0xf5, 0x21, 0x00


	//----- nvinfo : EIATTR_KPARAM_INFO
	.align		4
.L_11:
        /*0028*/ 	.byte	0x04, 0x17
        /*002a*/ 	.short	(.L_13 - .L_12)
.L_12:
        /*002c*/ 	.word	0x00000000
        /*0030*/ 	.short	0x0000
        /*0032*/ 	.short	0x0000
        /*0034*/ 	.byte	0x00, 0xf5, 0x21, 0x00


	//----- nvinfo : EIATTR_SPARSE_MMA_MASK
	.align		4
.L_13:
        /*0038*/ 	.byte	0x03, 0x50
        /*003a*/ 	.short	0x0000


	//----- nvinfo : EIATTR_MAXREG_COUNT
	.align		4
        /*003c*/ 	.byte	0x03, 0x1b
        /*003e*/ 	.short	0x00ff


	//----- nvinfo : EIATTR_MERCURY_ISA_VERSION
	.align		4
        /*0040*/ 	.byte	0x03, 0x5f
        /*0042*/ 	.short	0x0101


	//----- nvinfo : EIATTR_VRC_CTA_INIT_COUNT
	.align		4
        /*0044*/ 	.byte	0x02, 0x4a
	.zero		1
	.zero		1


	//----- nvinfo : EIATTR_EXIT_INSTR_OFFSETS
	.align		4
        /*0048*/ 	.byte	0x04, 0x1c
        /*004a*/ 	.short	(.L_15 - .L_14)


	//   ....[0]....
.L_14:
        /*004c*/ 	.word	0x00000400


	//----- nvinfo : EIATTR_CRS_STACK_SIZE
	.align		4
.L_15:
        /*0050*/ 	.byte	0x04, 0x1e
        /*0052*/ 	.short	(.L_17 - .L_16)
.L_16:
        /*0054*/ 	.word	0x00000000


	//----- nvinfo : EIATTR_CBANK_PARAM_SIZE
	.align		4
.L_17:
        /*0058*/ 	.byte	0x03, 0x19
        /*005a*/ 	.short	0x0018


	//----- nvinfo : EIATTR_PARAM_CBANK
	.align		4
        /*005c*/ 	.byte	0x04, 0x0a
        /*005e*/ 	.short	(.L_19 - .L_18)
	.align		4
.L_18:
        /*0060*/ 	.word	index@(.nv.constant0._Z24init_and_compare_uint256PyP7Uint256Pb)
        /*0064*/ 	.short	0x0380
        /*0066*/ 	.short	0x0018


	//----- nvinfo : EIATTR_SW_WAR
	.align		4
.L_19:
        /*0068*/ 	.byte	0x04, 0x36
        /*006a*/ 	.short	(.L_21 - .L_20)
.L_20:
        /*006c*/ 	.word	0x00000008
.L_21:


//--------------------- .nv.callgraph             --------------------------
	.section	.nv.callgraph,"",@"SHT_CUDA_CALLGRAPH"
	.align	4
	.sectionentsize	8
	.align		4
        /*0000*/ 	.word	0x00000000
	.align		4
        /*0004*/ 	.word	0xffffffff
	.align		4
        /*0008*/ 	.word	0x00000000
	.align		4
        /*000c*/ 	.word	0xfffffffe
	.align		4
        /*0010*/ 	.word	0x00000000
	.align		4
        /*0014*/ 	.word	0xfffffffd
	.align		4
        /*0018*/ 	.word	0x00000000
	.align		4
        /*001c*/ 	.word	0xfffffffc


//--------------------- .text._Z24init_and_compare_uint256PyP7Uint256Pb --------------------------
	.section	.text._Z24init_and_compare_uint256PyP7Uint256Pb,"ax",@progbits
	.align	128
        .global         _Z24init_and_compare_uint256PyP7Uint256Pb
        .type           _Z24init_and_compare_uint256PyP7Uint256Pb,@function
        .size           _Z24init_and_compare_uint256PyP7Uint256Pb,(.L_x_3 - _Z24init_and_compare_uint256PyP7Uint256Pb)
        .other          _Z24init_and_compare_uint256PyP7Uint256Pb,@"STO_CUDA_ENTRY STV_DEFAULT"
_Z24init_and_compare_uint256PyP7Uint256Pb:
.text._Z24init_and_compare_uint256PyP7Uint256Pb:
[----:B------:R-:W-:Y:S01]  /*0000*/  LDC R1, c[0x0][0x37c] ;  /* 0x0000df00ff017b82 */ /* 0x000fe20000000800 */
[----:B------:R-:W0:Y:S07]  /*0010*/  S2R R3, SR_TID.X ;  /* 0x0000000000037919 */ /* 0x000e2e0000002100 */
[----:B------:R-:W0:Y:S01]  /*0020*/  S2UR UR6, SR_CTAID.X ;  /* 0x00000000000679c3 */ /* 0x000e220000002500 */
[----:B------:R-:W1:Y:S07]  /*0030*/  LDCU.64 UR4, c[0x0][0x358] ;  /* 0x00006b00ff0477ac */ /* 0x000e6e0008000a00 */
[----:B------:R-:W0:Y:S08]  /*0040*/  LDC R0, c[0x0][0x360] ;  /* 0x0000d800ff007b82 */ /* 0x000e300000000800 */
[----:B------:R-:W2:Y:S08]  /*0050*/  LDC.64 R14, c[0x0][0x380] ;  /* 0x0000e000ff0e7b82 */ /* 0x000eb00000000a00 */
[----:B------:R-:W3:Y:S01]  /*0060*/  LDC.64 R20, c[0x0][0x388] ;  /* 0x0000e200ff147b82 */ /* 0x000ee20000000a00 */
[----:B0-----:R-:W-:-:S04]  /*0070*/  IMAD R0, R0, UR6, R3 ;  /* 0x0000000600007c24 */ /* 0x001fc8000f8e0203 */
[----:B------:R-:W-:-:S04]  /*0080*/  IMAD.SHL.U32 R3, R0, 0x4, RZ ;  /* 0x0000000400037824 */ /* 0x000fc800078e00ff */
[----:B--2---:R-:W-:-:S05]  /*0090*/  IMAD.WIDE R14, R3, 0x8, R14 ;  /* 0x00000008030e7825 */ /* 0x004fca00078e020e */
[----:B-1----:R-:W2:Y:S04]  /*00a0*/  LDG.E.64 R2, desc[UR4][R14.64] ;  /* 0x000000040e027981 */ /* 0x002ea8000c1e1b00 */
[----:B------:R-:W4:Y:S04]  /*00b0*/  LDG.E.64 R4, desc[UR4][R14.64+0x8] ;  /* 0x000008040e047981 */ /* 0x000f28000c1e1b00 */
[----:B------:R-:W5:Y:S04]  /*00c0*/  LDG.E.64 R6, desc[UR4][R14.64+0x10] ;  /* 0x000010040e067981 */ /* 0x000f68000c1e1b00 */
[----:B------:R-:W5:Y:S04]  /*00d0*/  LDG.E.64 R16, desc[UR4][R14.64+0x18] ;  /* 0x000018040e107981 */ /* 0x000f68000c1e1b00 */
[----:B------:R-:W5:Y:S04]  /*00e0*/  LDG.E.64 R8, desc[UR4][R14.64+0x20] ;  /* 0x000020040e087981 */ /* 0x000f68000c1e1b00 */
[----:B------:R-:W5:Y:S04]  /*00f0*/  LDG.E.64 R10, desc[UR4][R14.64+0x28] ;  /* 0x000028040e0a7981 */ /* 0x000f68000c1e1b00 */
[----:B------:R-:W5:Y:S04]  /*0100*/  LDG.E.64 R12, desc[UR4][R14.64+0x30] ;  /* 0x000030040e0c7981 */ /* 0x000f68000c1e1b00 */
[----:B------:R0:W5:Y:S01]  /*0110*/  LDG.E.64 R18, desc[UR4][R14.64+0x38] ;  /* 0x000038040e127981 */ /* 0x000162000c1e1b00 */
[----:B---3--:R-:W-:Y:S01]  /*0120*/  IMAD.WIDE R20, R0, 0x20, R20 ;  /* 0x0000002000147825 */ /* 0x008fe200078e0214 */
[----:B------:R-:W-:Y:S03]  /*0130*/  BSSY.RECONVERGENT B0, `(.L_x_0) ;  /* 0x0000028000007945 */ /* 0x000fe60003800200 */
[----:B0-----:R-:W-:Y:S01]  /*0140*/  IMAD.MOV.U32 R14, RZ, RZ, 0x1 ;  /* 0x00000001ff0e7424 */ /* 0x001fe200078e00ff */
[----:B--2---:R0:W-:Y:S04]  /*0150*/  STG.E.64 desc[UR4][R20.64], R2 ;  /* 0x0000000214007986 */ /* 0x0041e8000c101b04 */
[----:B----4-:R0:W-:Y:S04]  /*0160*/  STG.E.64 desc[UR4][R20.64+0x8], R4 ;  /* 0x0000080414007986 */ /* 0x0101e8000c101b04 */
[----:B-----5:R0:W-:Y:S04]  /*0170*/  STG.E.64 desc[UR4][R20.64+0x10], R6 ;  /* 0x0000100614007986 */ /* 0x0201e8000c101b04 */
[----:B------:R0:W-:Y:S04]  /*0180*/  STG.E.64 desc[UR4][R20.64+0x18], R16 ;  /* 0x0000181014007986 */ /* 0x0001e8000c101b04 */
[----:B------:R0:W-:Y:S04]  /*0190*/  STG.E.64 desc[UR4][R20.64+0x20], R8 ;  /* 0x0000200814007986 */ /* 0x0001e8000c101b04 */
[----:B------:R0:W-:Y:S04]  /*01a0*/  STG.E.64 desc[UR4][R20.64+0x28], R10 ;  /* 0x0000280a14007986 */ /* 0x0001e8000c101b04 */
[----:B------:R0:W-:Y:S04]  /*01b0*/  STG.E.64 desc[UR4][R20.64+0x30], R12 ;  /* 0x0000300c14007986 */ /* 0x0001e8000c101b04 */
[----:B------:R0:W-:Y:S01]  /*01c0*/  STG.E.64 desc[UR4][R20.64+0x38], R18 ;  /* 0x0000381214007986 */ /* 0x0001e2000c101b04 */
[----:B------:R-:W-:-:S04]  /*01d0*/  ISETP.GE.U32.AND P0, PT, R16, R18, PT ;  /* 0x000000121000720c */ /* 0x000fc80003f06070 */
[----:B------:R-:W-:-:S13]  /*01e0*/  ISETP.GE.U32.AND.EX P0, PT, R17, R19, PT, P0 ;  /* 0x000000131100720c */ /* 0x000fda0003f06100 */
[----:B0-----:R-:W-:Y:S05]  /*01f0*/  @!P0 BRA `(.L_x_1) ;  /* 0x00000000006c8947 */ /* 0x001fea0003800000 */
[----:B------:R-:W-:Y:S02]  /*0200*/  ISETP.GT.U32.AND P0, PT, R16, R18, PT ;  /* 0x000000121000720c */ /* 0x000fe40003f04070 */
[----:B------:R-:W-:Y:S02]  /*0210*/  PRMT R14, RZ, 0x7610, R14 ;  /* 0x00007610ff0e7816 */ /* 0x000fe4000000000e */
[----:B------:R-:W-:-:S13]  /*0220*/  ISETP.GT.U32.AND.EX P0, PT, R17, R19, PT, P0 ;  /* 0x000000131100720c */ /* 0x000fda0003f04100 */
[----:B------:R-:W-:Y:S05]  /*0230*/  @P0 BRA `(.L_x_1) ;  /* 0x00000000005c0947 */ /* 0x000fea0003800000 */
[----:B------:R-:W-:Y:S01]  /*0240*/  ISETP.GE.U32.AND P0, PT, R6, R12, PT ;  /* 0x0000000c0600720c */ /* 0x000fe20003f06070 */
[----:B------:R-:W-:-:S03]  /*0250*/  IMAD.MOV.U32 R14, RZ, RZ, 0x1 ;  /* 0x00000001ff0e7424 */ /* 0x000fc600078e00ff */
[----:B------:R-:W-:-:S13]  /*0260*/  ISETP.GE.U32.AND.EX P0, PT, R7, R13, PT, P0 ;  /* 0x0000000d0700720c */ /* 0x000fda0003f06100 */
[----:B------:R-:W-:Y:S05]  /*0270*/  @!P0 BRA `(.L_x_1) ;  /* 0x00000000004c8947 */ /* 0x000fea0003800000 */
        /* <DEDUP_REMOVED lines=15> */
[----:B------:R-:W-:-:S04]  /*0370*/  @P0 ISETP.GT.U32.AND P1, PT, R2, R8, PT ;  /* 0x000000080200020c */ /* 0x000fc80003f24070 */
[----:B------:R-:W-:-:S04]  /*0380*/  @P0 ISETP.GT.U32.AND.EX P1, PT, R3, R9, PT, P1 ;  /* 0x000000090300020c */ /* 0x000fc80003f24110 */
[----:B------:R-:W-:-:S04]  /*0390*/  @P0 SEL R2, RZ, 0x1, P1 ;  /* 0x00000001ff020807 */ /* 0x000fc80000800000 */
[----:B------:R-:W-:-:S07]  /*03a0*/  @P0 PRMT R14, R2, 0x7610, R14 ;  /* 0x00007610020e0816 */ /* 0x000fce000000000e */
.L_x_1:
[----:B------:R-:W-:Y:S05]  /*03b0*/  BSYNC.RECONVERGENT B0 ;  /* 0x0000000000007941 */ /* 0x000fea0003800200 */
.L_x_0:
[----:B------:R-:W0:Y:S02]  /*03c0*/  LDCU.64 UR6, c[0x0][0x390] ;  /* 0x00007200ff0677ac */ /* 0x000e240008000a00 */
[----:B0-----:R-:W-:-:S04]  /*03d0*/  IADD3 R2, P0, PT, R0, UR6, RZ ;  /* 0x0000000600027c10 */ /* 0x001fc8000ff1e0ff */
[----:B------:R-:W-:-:S05]  /*03e0*/  LEA.HI.X.SX32 R3, R0, UR7, 0x1, P0 ;  /* 0x0000000700037c11 */ /* 0x000fca00080f0eff */
[----:B------:R-:W-:Y:S01]  /*03f0*/  STG.E.U8 desc[UR4][R2.64], R14 ;  /* 0x0000000e02007986 */ /* 0x000fe2000c101104 */
[----:B------:R-:W-:Y:S05]  /*0400*/  EXIT ;  /* 0x000000000000794d */ /* 0x000fea0003800000 */
.L_x_2:
[----:B------:R-:W-:-:S00]  /*0410*/  BRA `(.L_x_2) ;  /* 0xfffffffc00fc7947 */ /* 0x000fc0000383ffff */
[----:B------:R-:W-:-:S00]  /*0420*/  NOP ;  /* 0x0000000000007918 */ /* 0x000fc00000000000 */
        /* <DEDUP_REMOVED lines=13> */
.L_x_3:


//--------------------- .nv.shared.reserved.0     --------------------------
	.section	.nv.shared.reserved.0,"aw",@nobits
	.weak		__nv_reservedSMEM_offset_0_alias
	.size		__nv_reservedSMEM_offset_0_alias, 0, 64
	.other		__nv_reservedSMEM_offset_0_alias,@"STO_CUDA_RESERVED_SHARED STV_DEFAULT"
__nv_reservedSMEM_offset_0_alias:
	.zero		0
	.zero		64


//--------------------- .nv.constant0._Z24init_and_compare_uint256PyP7Uint256Pb --------------------------
	.section	.nv.constant0._Z24init_and_compare_uint256PyP7Uint256Pb,"a",@progbits
	.sectionflags	@""
	.align	4
.nv.constant0._Z24init_and_compare_uint256PyP7Uint256Pb:
	.zero		920


//--------------------- SYMBOLS --------------------------

	.type		.nv.reservedSmem.offset0,@object
	.size		.nv.reservedSmem.offset0,0x4
